//
// Generated by NVIDIA NVVM Compiler
//
// Compiler Build ID: CL-36424714
// Cuda compilation tools, release 13.0, V13.0.88
// Based on NVVM 20.0.0
//

.version 9.0
.target sm_100
.address_size 64

	// .globl	_Z14multiplyKernelv
.global .attribute(.managed) .align 8 .u64 a;
.global .attribute(.managed) .align 8 .u64 b;
.global .attribute(.managed) .align 8 .u64 c;

.visible .entry _Z14multiplyKernelv()
{
	.reg .pred 	%p<2>;
	.reg .b32 	%r<41>;
	.reg .b32 	%f<33>;
	.reg .b64 	%rd<86>;

	mov.u32 	%r29, %tid.x;
	mov.u32 	%r30, %ctaid.x;
	mov.u32 	%r31, %ntid.x;
	mad.lo.s32 	%r1, %r30, %r31, %r29;
	ld.global.u64 	%rd1, [c];
	cvta.to.global.u64 	%rd2, %rd1;
	mul.wide.s32 	%rd3, %r1, 4;
	add.s64 	%rd4, %rd2, %rd3;
	mov.b32 	%r40, 0;
	st.global.u32 	[%rd4], %r40;
	shl.b32 	%r32, %r1, 14;
	or.b32  	%r39, %r32, 1;
	or.b32  	%r38, %r32, 2;
	or.b32  	%r37, %r32, 3;
	or.b32  	%r36, %r32, 4;
	or.b32  	%r35, %r32, 5;
	or.b32  	%r34, %r32, 6;
	or.b32  	%r33, %r32, 7;
$L__BB0_1:
	mul.wide.s32 	%rd5, %r39, 4;
	mul.wide.s32 	%rd6, %r38, 4;
	mul.wide.s32 	%rd7, %r37, 4;
	mul.wide.s32 	%rd8, %r36, 4;
	mul.wide.s32 	%rd9, %r35, 4;
	mul.wide.s32 	%rd10, %r34, 4;
	mul.wide.s32 	%rd11, %r33, 4;
	mul.wide.s32 	%rd12, %r32, 4;
	ld.global.u64 	%rd13, [a];
	cvta.to.global.u64 	%rd14, %rd13;
	add.s64 	%rd15, %rd14, %rd12;
	ld.global.f32 	%f1, [%rd15];
	ld.global.u64 	%rd16, [b];
	cvta.to.global.u64 	%rd17, %rd16;
	add.s64 	%rd19, %rd17, %rd3;
	ld.global.f32 	%f2, [%rd19];
	ld.global.u64 	%rd20, [c];
	cvta.to.global.u64 	%rd21, %rd20;
	add.s64 	%rd22, %rd21, %rd3;
	ld.global.f32 	%f3, [%rd22];
	fma.rn.f32 	%f4, %f1, %f2, %f3;
	st.global.f32 	[%rd22], %f4;
	ld.global.u64 	%rd23, [a];
	cvta.to.global.u64 	%rd24, %rd23;
	add.s64 	%rd25, %rd24, %rd5;
	ld.global.f32 	%f5, [%rd25];
	ld.global.u64 	%rd26, [b];
	cvta.to.global.u64 	%rd27, %rd26;
	add.s64 	%rd28, %rd27, %rd3;
	ld.global.f32 	%f6, [%rd28];
	ld.global.u64 	%rd29, [c];
	cvta.to.global.u64 	%rd30, %rd29;
	add.s64 	%rd31, %rd30, %rd3;
	ld.global.f32 	%f7, [%rd31];
	fma.rn.f32 	%f8, %f5, %f6, %f7;
	st.global.f32 	[%rd31], %f8;
	ld.global.u64 	%rd32, [a];
	cvta.to.global.u64 	%rd33, %rd32;
	add.s64 	%rd34, %rd33, %rd6;
	ld.global.f32 	%f9, [%rd34];
	ld.global.u64 	%rd35, [b];
	cvta.to.global.u64 	%rd36, %rd35;
	add.s64 	%rd37, %rd36, %rd3;
	ld.global.f32 	%f10, [%rd37];
	ld.global.u64 	%rd38, [c];
	cvta.to.global.u64 	%rd39, %rd38;
	add.s64 	%rd40, %rd39, %rd3;
	ld.global.f32 	%f11, [%rd40];
	fma.rn.f32 	%f12, %f9, %f10, %f11;
	st.global.f32 	[%rd40], %f12;
	ld.global.u64 	%rd41, [a];
	cvta.to.global.u64 	%rd42, %rd41;
	add.s64 	%rd43, %rd42, %rd7;
	ld.global.f32 	%f13, [%rd43];
	ld.global.u64 	%rd44, [b];
	cvta.to.global.u64 	%rd45, %rd44;
	add.s64 	%rd46, %rd45, %rd3;
	ld.global.f32 	%f14, [%rd46];
	ld.global.u64 	%rd47, [c];
	cvta.to.global.u64 	%rd48, %rd47;
	add.s64 	%rd49, %rd48, %rd3;
	ld.global.f32 	%f15, [%rd49];
	fma.rn.f32 	%f16, %f13, %f14, %f15;
	st.global.f32 	[%rd49], %f16;
	ld.global.u64 	%rd50, [a];
	cvta.to.global.u64 	%rd51, %rd50;
	add.s64 	%rd52, %rd51, %rd8;
	ld.global.f32 	%f17, [%rd52];
	ld.global.u64 	%rd53, [b];
	cvta.to.global.u64 	%rd54, %rd53;
	add.s64 	%rd55, %rd54, %rd3;
	ld.global.f32 	%f18, [%rd55];
	ld.global.u64 	%rd56, [c];
	cvta.to.global.u64 	%rd57, %rd56;
	add.s64 	%rd58, %rd57, %rd3;
	ld.global.f32 	%f19, [%rd58];
	fma.rn.f32 	%f20, %f17, %f18, %f19;
	st.global.f32 	[%rd58], %f20;
	ld.global.u64 	%rd59, [a];
	cvta.to.global.u64 	%rd60, %rd59;
	add.s64 	%rd61, %rd60, %rd9;
	ld.global.f32 	%f21, [%rd61];
	ld.global.u64 	%rd62, [b];
	cvta.to.global.u64 	%rd63, %rd62;
	add.s64 	%rd64, %rd63, %rd3;
	ld.global.f32 	%f22, [%rd64];
	ld.global.u64 	%rd65, [c];
	cvta.to.global.u64 	%rd66, %rd65;
	add.s64 	%rd67, %rd66, %rd3;
	ld.global.f32 	%f23, [%rd67];
	fma.rn.f32 	%f24, %f21, %f22, %f23;
	st.global.f32 	[%rd67], %f24;
	ld.global.u64 	%rd68, [a];
	cvta.to.global.u64 	%rd69, %rd68;
	add.s64 	%rd70, %rd69, %rd10;
	ld.global.f32 	%f25, [%rd70];
	ld.global.u64 	%rd71, [b];
	cvta.to.global.u64 	%rd72, %rd71;
	add.s64 	%rd73, %rd72, %rd3;
	ld.global.f32 	%f26, [%rd73];
	ld.global.u64 	%rd74, [c];
	cvta.to.global.u64 	%rd75, %rd74;
	add.s64 	%rd76, %rd75, %rd3;
	ld.global.f32 	%f27, [%rd76];
	fma.rn.f32 	%f28, %f25, %f26, %f27;
	st.global.f32 	[%rd76], %f28;
	ld.global.u64 	%rd77, [a];
	cvta.to.global.u64 	%rd78, %rd77;
	add.s64 	%rd79, %rd78, %rd11;
	ld.global.f32 	%f29, [%rd79];
	ld.global.u64 	%rd80, [b];
	cvta.to.global.u64 	%rd81, %rd80;
	add.s64 	%rd82, %rd81, %rd3;
	ld.global.f32 	%f30, [%rd82];
	ld.global.u64 	%rd83, [c];
	cvta.to.global.u64 	%rd84, %rd83;
	add.s64 	%rd85, %rd84, %rd3;
	ld.global.f32 	%f31, [%rd85];
	fma.rn.f32 	%f32, %f29, %f30, %f31;
	st.global.f32 	[%rd85], %f32;
	add.s32 	%r40, %r40, 8;
	add.s32 	%r39, %r39, 8;
	add.s32 	%r38, %r38, 8;
	add.s32 	%r37, %r37, 8;
	add.s32 	%r36, %r36, 8;
	add.s32 	%r35, %r35, 8;
	add.s32 	%r34, %r34, 8;
	add.s32 	%r33, %r33, 8;
	add.s32 	%r32, %r32, 8;
	setp.ne.s32 	%p1, %r40, 16384;
	@%p1 bra 	$L__BB0_1;
	ret;

}


// ===== COMPILED SASS (sm_100) =====

	.target	sm_100

	.elftype	@"ET_EXEC"


//--------------------- .note.nv.tkinfo           --------------------------
	.section	.note.nv.tkinfo,"",@"SHT_NOTE"
	.sectionflags	@"SHF_NOTE_NV_TKINFO"
	.tkinfo
        /*0018*/ 	.word	0x00000002
        /*0030*/ 	.string	""
        /*0030*/ 	.string	"ptxas"
        /*0030*/ 	.string	"Cuda compilation tools, release 13.0, V13.0.88"
        /*0030*/ 	.string	"Build cuda_13.0.r13.0/compiler.36424714_0"
        /*0030*/ 	.string	"-arch sm_100 -m 64 "



//--------------------- .note.nv.cuinfo           --------------------------
	.section	.note.nv.cuinfo,"",@"SHT_NOTE"
	.sectionflags	@"SHF_NOTE_NV_CUINFO"
        /*0018*/ 	.short	0x0002
        /*001a*/ 	.short	0x0064
        /*001c*/ 	.short	0x0082
	.zero		2


//--------------------- .nv.info                  --------------------------
	.section	.nv.info,"",@"SHT_CUDA_INFO"
	.align	4


	//----- nvinfo : EIATTR_REGCOUNT
	.align		4
        /*0000*/ 	.byte	0x04, 0x2f
        /*0002*/ 	.short	(.L_4 - .L_3)
	.align		4
.L_3:
        /*0004*/ 	.word	index@(_Z14multiplyKernelv)
        /*0008*/ 	.word	0x00000020


	//----- nvinfo : EIATTR_FRAME_SIZE
	.align		4
.L_4:
        /*000c*/ 	.byte	0x04, 0x11
        /*000e*/ 	.short	(.L_6 - .L_5)
	.align		4
.L_5:
        /*0010*/ 	.word	index@(_Z14multiplyKernelv)
        /*0014*/ 	.word	0x00000000


	//----- nvinfo : EIATTR_MIN_STACK_SIZE
	.align		4
.L_6:
        /*0018*/ 	.byte	0x04, 0x12
        /*001a*/ 	.short	(.L_8 - .L_7)
	.align		4
.L_7:
        /*001c*/ 	.word	index@(_Z14multiplyKernelv)
        /*0020*/ 	.word	0x00000000
.L_8:


//--------------------- .nv.compat                --------------------------
	.section	.nv.compat,"",@"SHT_CUDA_COMPAT_INFO"
	.align	4
        /*0000*/ 	.byte	0x02, 0x09, 0x00, 0x00, 0x02, 0x02, 0x01, 0x00, 0x02, 0x05, 0x05, 0x00, 0x03, 0x07, 0x01, 0x01
        /*0010*/ 	.byte	0x02, 0x03, 0x00, 0x00, 0x02, 0x06, 0x01, 0x00, 0x04, 0x0b, 0x08, 0x00, 0x09, 0x00, 0x00, 0x00
        /*0020*/ 	.byte	0x00, 0x00, 0x00, 0x00


//--------------------- .nv.info._Z14multiplyKernelv --------------------------
	.section	.nv.info._Z14multiplyKernelv,"",@"SHT_CUDA_INFO"
	.sectionflags	@""
	.align	4


	//----- nvinfo : EIATTR_CUDA_API_VERSION
	.align		4
        /*0000*/ 	.byte	0x04, 0x37
        /*0002*/ 	.short	(.L_10 - .L_9)
.L_9:
        /*0004*/ 	.word	0x00000082


	//----- nvinfo : EIATTR_SPARSE_MMA_MASK
	.align		4
.L_10:
        /*0008*/ 	.byte	0x03, 0x50
        /*000a*/ 	.short	0x0000


	//----- nvinfo : EIATTR_MAXREG_COUNT
	.align		4
        /*000c*/ 	.byte	0x03, 0x1b
        /*000e*/ 	.short	0x00ff


	//----- nvinfo : EIATTR_MERCURY_ISA_VERSION
	.align		4
        /*0010*/ 	.byte	0x03, 0x5f
        /*0012*/ 	.short	0x0101


	//----- nvinfo : EIATTR_VRC_CTA_INIT_COUNT
	.align		4
        /*0014*/ 	.byte	0x02, 0x4a
	.zero		1
	.zero		1


	//----- nvinfo : EIATTR_EXIT_INSTR_OFFSETS
	.align		4
        /*0018*/ 	.byte	0x04, 0x1c
        /*001a*/ 	.short	(.L_12 - .L_11)


	//   ....[0]....
.L_11:
        /*001c*/ 	.word	0x00000780


	//----- nvinfo : EIATTR_SW_WAR
	.align		4
.L_12:
        /*0020*/ 	.byte	0x04, 0x36
        /*0022*/ 	.short	(.L_14 - .L_13)
.L_13:
        /*0024*/ 	.word	0x00000008
.L_14:


//--------------------- .nv.callgraph             --------------------------
	.section	.nv.callgraph,"",@"SHT_CUDA_CALLGRAPH"
	.align	4
	.sectionentsize	8
	.align		4
        /*0000*/ 	.word	0x00000000
	.align		4
        /*0004*/ 	.word	0xffffffff
	.align		4
        /*0008*/ 	.word	0x00000000
	.align		4
        /*000c*/ 	.word	0xfffffffe
	.align		4
        /*0010*/ 	.word	0x00000000
	.align		4
        /*0014*/ 	.word	0xfffffffd
	.align		4
        /*0018*/ 	.word	0x00000000
	.align		4
        /*001c*/ 	.word	0xfffffffc


//--------------------- .nv.constant4             --------------------------
	.section	.nv.constant4,"a",@progbits
	.align	8
	.align		8
.nv.constant4:
        /*0000*/ 	.dword	a
	.align		8
        /*0008*/ 	.dword	b
	.align		8
        /*0010*/ 	.dword	c


//--------------------- .text._Z14multiplyKernelv --------------------------
	.section	.text._Z14multiplyKernelv,"ax",@progbits
	.align	128
        .global         _Z14multiplyKernelv
        .type           _Z14multiplyKernelv,@function
        .size           _Z14multiplyKernelv,(.L_x_2 - _Z14multiplyKernelv)
        .other          _Z14multiplyKernelv,@"STO_CUDA_ENTRY STV_DEFAULT"
_Z14multiplyKernelv:
.text._Z14multiplyKernelv:
[----:B------:R-:W-:Y:S08]  /*0000*/  LDC R1, c[0x0][0x37c] ;  /* 0x0000df00ff017b82 */ /* 0x000ff00000000800 */
[----:B------:R-:W0:Y:S01]  /*0010*/  LDC.64 R10, c[0x4][0x10] ;  /* 0x01000400ff0a7b82 */ /* 0x000e220000000a00 */
[----:B------:R-:W0:Y:S02]  /*0020*/  LDCU.64 UR6, c[0x0][0x358] ;  /* 0x00006b00ff0677ac */ /* 0x000e240008000a00 */
[----:B0-----:R-:W2:Y:S05]  /*0030*/  LDG.E.64 R2, desc[UR6][R10.64] ;  /* 0x000000060a027981 */ /* 0x001eaa000c1e1b00 */
[----:B------:R-:W0:Y:S01]  /*0040*/  S2UR UR4, SR_CTAID.X ;  /* 0x00000000000479c3 */ /* 0x000e220000002500 */
[----:B------:R-:W0:Y:S07]  /*0050*/  S2R R0, SR_TID.X ;  /* 0x0000000000007919 */ /* 0x000e2e0000002100 */
[----:B------:R-:W0:Y:S02]  /*0060*/  LDC R5, c[0x0][0x360] ;  /* 0x0000d800ff057b82 */ /* 0x000e240000000800 */
[----:B0-----:R-:W-:Y:S01]  /*0070*/  IMAD R0, R5, UR4, R0 ;  /* 0x0000000405007c24 */ /* 0x001fe2000f8e0200 */
[----:B------:R-:W-:-:S04]  /*0080*/  UMOV UR4, URZ ;  /* 0x000000ff00047c82 */ /* 0x000fc80008000000 */
[----:B------:R-:W-:-:S04]  /*0090*/  SHF.L.U32 R9, R0, 0xe, RZ ;  /* 0x0000000e00097819 */ /* 0x000fc800000006ff */
[C---:B------:R-:W-:Y:S02]  /*00a0*/  IADD3 R4, PT, PT, R9.reuse, 0x3, RZ ;  /* 0x0000000309047810 */ /* 0x040fe40007ffe0ff */
[C---:B------:R-:W-:Y:S02]  /*00b0*/  IADD3 R5, PT, PT, R9.reuse, 0x4, RZ ;  /* 0x0000000409057810 */ /* 0x040fe40007ffe0ff */
[C---:B------:R-:W-:Y:S02]  /*00c0*/  IADD3 R6, PT, PT, R9.reuse, 0x5, RZ ;  /* 0x0000000509067810 */ /* 0x040fe40007ffe0ff */
[C---:B------:R-:W-:Y:S02]  /*00d0*/  IADD3 R7, PT, PT, R9.reuse, 0x6, RZ ;  /* 0x0000000609077810 */ /* 0x040fe40007ffe0ff */
[C---:B------:R-:W-:Y:S01]  /*00e0*/  IADD3 R8, PT, PT, R9.reuse, 0x7, RZ ;  /* 0x0000000709087810 */ /* 0x040fe20007ffe0ff */
[----:B--2---:R-:W-:Y:S01]  /*00f0*/  IMAD.WIDE R12, R0, 0x4, R2 ;  /* 0x00000004000c7825 */ /* 0x004fe200078e0202 */
[----:B------:R-:W-:-:S02]  /*0100*/  IADD3 R2, PT, PT, R9, 0x1, RZ ;  /* 0x0000000109027810 */ /* 0x000fc40007ffe0ff */
[----:B------:R-:W-:Y:S02]  /*0110*/  IADD3 R3, PT, PT, R9, 0x2, RZ ;  /* 0x0000000209037810 */ /* 0x000fe40007ffe0ff */
[----:B------:R0:W-:Y:S05]  /*0120*/  STG.E desc[UR6][R12.64], RZ ;  /* 0x000000ff0c007986 */ /* 0x0001ea000c101906 */
.L_x_0:
[----:B------:R-:W1:Y:S01]  /*0130*/  LDC.64 R14, c[0x4][RZ] ;  /* 0x01000000ff0e7b82 */ /* 0x000e620000000a00 */
[----:B--2---:R-:W2:Y:S07]  /*0140*/  LDG.E.64 R18, desc[UR6][R10.64] ;  /* 0x000000060a127981 */ /* 0x004eae000c1e1b00 */
[----:B0-----:R-:W0:Y:S01]  /*0150*/  LDC.64 R12, c[0x4][0x8] ;  /* 0x01000200ff0c7b82 */ /* 0x001e220000000a00 */
[----:B-1----:R-:W3:Y:S04]  /*0160*/  LDG.E.64 R20, desc[UR6][R14.64] ;  /* 0x000000060e147981 */ /* 0x002ee8000c1e1b00 */
[----:B0-----:R-:W4:Y:S01]  /*0170*/  LDG.E.64 R16, desc[UR6][R12.64] ;  /* 0x000000060c107981 */ /* 0x001f22000c1e1b00 */
[----:B--2---:R-:W-:-:S05]  /*0180*/  IMAD.WIDE R18, R0, 0x4, R18 ;  /* 0x0000000400127825 */ /* 0x004fca00078e0212 */
[----:B------:R-:W2:Y:S01]  /*0190*/  LDG.E R23, desc[UR6][R18.64] ;  /* 0x0000000612177981 */ /* 0x000ea2000c1e1900 */
[----:B---3--:R-:W-:-:S06]  /*01a0*/  IMAD.WIDE R20, R9, 0x4, R20 ;  /* 0x0000000409147825 */ /* 0x008fcc00078e0214 */
[----:B------:R-:W2:Y:S01]  /*01b0*/  LDG.E R20, desc[UR6][R20.64] ;  /* 0x0000000614147981 */ /* 0x000ea2000c1e1900 */
[----:B----4-:R-:W-:-:S06]  /*01c0*/  IMAD.WIDE R16, R0, 0x4, R16 ;  /* 0x0000000400107825 */ /* 0x010fcc00078e0210 */
[----:B------:R-:W2:Y:S02]  /*01d0*/  LDG.E R17, desc[UR6][R16.64] ;  /* 0x0000000610117981 */ /* 0x000ea4000c1e1900 */
[----:B--2---:R-:W-:-:S05]  /*01e0*/  FFMA R29, R20, R17, R23 ;  /* 0x00000011141d7223 */ /* 0x004fca0000000017 */
[----:B------:R0:W-:Y:S04]  /*01f0*/  STG.E desc[UR6][R18.64], R29 ;  /* 0x0000001d12007986 */ /* 0x0001e8000c101906 */
[----:B------:R-:W2:Y:S04]  /*0200*/  LDG.E.64 R26, desc[UR6][R14.64] ;  /* 0x000000060e1a7981 */ /* 0x000ea8000c1e1b00 */
[----:B------:R-:W3:Y:S04]  /*0210*/  LDG.E.64 R22, desc[UR6][R12.64] ;  /* 0x000000060c167981 */ /* 0x000ee8000c1e1b00 */
[----:B------:R-:W4:Y:S01]  /*0220*/  LDG.E.64 R24, desc[UR6][R10.64] ;  /* 0x000000060a187981 */ /* 0x000f22000c1e1b00 */
[----:B--2---:R-:W-:-:S04]  /*0230*/  IMAD.WIDE R26, R2, 0x4, R26 ;  /* 0x00000004021a7825 */ /* 0x004fc800078e021a */
[C---:B---3--:R-:W-:Y:S02]  /*0240*/  IMAD.WIDE R22, R0.reuse, 0x4, R22 ;  /* 0x0000000400167825 */ /* 0x048fe400078e0216 */
[----:B------:R-:W2:Y:S02]  /*0250*/  LDG.E R26, desc[UR6][R26.64] ;  /* 0x000000061a1a7981 */ /* 0x000ea4000c1e1900 */
[----:B----4-:R-:W-:Y:S02]  /*0260*/  IMAD.WIDE R24, R0, 0x4, R24 ;  /* 0x0000000400187825 */ /* 0x010fe400078e0218 */
[----:B------:R-:W2:Y:S04]  /*0270*/  LDG.E R23, desc[UR6][R22.64] ;  /* 0x0000000616177981 */ /* 0x000ea8000c1e1900 */
[----:B------:R-:W2:Y:S02]  /*0280*/  LDG.E R17, desc[UR6][R24.64] ;  /* 0x0000000618117981 */ /* 0x000ea4000c1e1900 */
[----:B--2---:R-:W-:-:S05]  /*0290*/  FFMA R28, R26, R23, R17 ;  /* 0x000000171a1c7223 */ /* 0x004fca0000000011 */
[----:B------:R1:W-:Y:S04]  /*02a0*/  STG.E desc[UR6][R24.64], R28 ;  /* 0x0000001c18007986 */ /* 0x0003e8000c101906 */
[----:B------:R-:W2:Y:S04]  /*02b0*/  LDG.E.64 R20, desc[UR6][R14.64] ;  /* 0x000000060e147981 */ /* 0x000ea8000c1e1b00 */
[----:B------:R-:W3:Y:S04]  /*02c0*/  LDG.E.64 R16, desc[UR6][R12.64] ;  /* 0x000000060c107981 */ /* 0x000ee8000c1e1b00 */
[----:B0-----:R-:W4:Y:S01]  /*02d0*/  LDG.E.64 R18, desc[UR6][R10.64] ;  /* 0x000000060a127981 */ /* 0x001f22000c1e1b00 */
        /* <DEDUP_REMOVED lines=10> */
[----:B-1----:R-:W4:Y:S01]  /*0380*/  LDG.E.64 R24, desc[UR6][R10.64] ;  /* 0x000000060a187981 */ /* 0x002f22000c1e1b00 */
        /* <DEDUP_REMOVED lines=41> */
[----:B-1----:R-:W3:Y:S04]  /*0620*/  LDG.E.64 R24, desc[UR6][R14.64] ;  /* 0x000000060e187981 */ /* 0x002ee8000c1e1b00 */
[----:B------:R-:W4:Y:S04]  /*0630*/  LDG.E.64 R26, desc[UR6][R12.64] ;  /* 0x000000060c1a7981 */ /* 0x000f28000c1e1b00 */
[----:B------:R-:W5:Y:S01]  /*0640*/  LDG.E.64 R22, desc[UR6][R10.64] ;  /* 0x000000060a167981 */ /* 0x000f62000c1e1b00 */
[----:B---3--:R-:W-:-:S04]  /*0650*/  IMAD.WIDE R24, R8, 0x4, R24 ;  /* 0x0000000408187825 */ /* 0x008fc800078e0218 */
[C---:B----4-:R-:W-:Y:S02]  /*0660*/  IMAD.WIDE R26, R0.reuse, 0x4, R26 ;  /* 0x00000004001a7825 */ /* 0x050fe400078e021a */
[----:B------:R-:W3:Y:S02]  /*0670*/  LDG.E R24, desc[UR6][R24.64] ;  /* 0x0000000618187981 */ /* 0x000ee4000c1e1900 */
[----:B-----5:R-:W-:Y:S02]  /*0680*/  IMAD.WIDE R22, R0, 0x4, R22 ;  /* 0x0000000400167825 */ /* 0x020fe400078e0216 */
[----:B------:R-:W3:Y:S04]  /*0690*/  LDG.E R27, desc[UR6][R26.64] ;  /* 0x000000061a1b7981 */ /* 0x000ee8000c1e1900 */
[----:B------:R-:W3:Y:S01]  /*06a0*/  LDG.E R17, desc[UR6][R22.64] ;  /* 0x0000000616117981 */ /* 0x000ee2000c1e1900 */
[----:B------:R-:W-:-:S04]  /*06b0*/  UIADD3 UR4, UPT, UPT, UR4, 0x8, URZ ;  /* 0x0000000804047890 */ /* 0x000fc8000fffe0ff */
[----:B------:R-:W-:Y:S01]  /*06c0*/  UISETP.NE.AND UP0, UPT, UR4, 0x4000, UPT ;  /* 0x000040000400788c */ /* 0x000fe2000bf05270 */
[----:B------:R-:W-:Y:S02]  /*06d0*/  IADD3 R9, PT, PT, R9, 0x8, RZ ;  /* 0x0000000809097810 */ /* 0x000fe40007ffe0ff */
[----:B------:R-:W-:Y:S02]  /*06e0*/  IADD3 R2, PT, PT, R2, 0x8, RZ ;  /* 0x0000000802027810 */ /* 0x000fe40007ffe0ff */
[----:B------:R-:W-:Y:S02]  /*06f0*/  IADD3 R3, PT, PT, R3, 0x8, RZ ;  /* 0x0000000803037810 */ /* 0x000fe40007ffe0ff */
[----:B------:R-:W-:Y:S02]  /*0700*/  IADD3 R4, PT, PT, R4, 0x8, RZ ;  /* 0x0000000804047810 */ /* 0x000fe40007ffe0ff */
[----:B------:R-:W-:Y:S02]  /*0710*/  IADD3 R5, PT, PT, R5, 0x8, RZ ;  /* 0x0000000805057810 */ /* 0x000fe40007ffe0ff */
[----:B------:R-:W-:-:S02]  /*0720*/  IADD3 R6, PT, PT, R6, 0x8, RZ ;  /* 0x0000000806067810 */ /* 0x000fc40007ffe0ff */
[----:B------:R-:W-:Y:S02]  /*0730*/  IADD3 R7, PT, PT, R7, 0x8, RZ ;  /* 0x0000000807077810 */ /* 0x000fe40007ffe0ff */
[----:B------:R-:W-:Y:S01]  /*0740*/  IADD3 R8, PT, PT, R8, 0x8, RZ ;  /* 0x0000000808087810 */ /* 0x000fe20007ffe0ff */
[----:B---3--:R-:W-:-:S05]  /*0750*/  FFMA R17, R24, R27, R17 ;  /* 0x0000001b18117223 */ /* 0x008fca0000000011 */
[----:B------:R2:W-:Y:S01]  /*0760*/  STG.E desc[UR6][R22.64], R17 ;  /* 0x0000001116007986 */ /* 0x0005e2000c101906 */
[----:B------:R-:W-:Y:S05]  /*0770*/  BRA.U UP0, `(.L_x_0) ;  /* 0xfffffff9006c7547 */ /* 0x000fea000b83ffff */
[----:B------:R-:W-:Y:S05]  /*0780*/  EXIT ;  /* 0x000000000000794d */ /* 0x000fea0003800000 */
.L_x_1:
[----:B------:R-:W-:-:S00]  /*0790*/  BRA `(.L_x_1) ;  /* 0xfffffffc00fc7947 */ /* 0x000fc0000383ffff */
[----:B------:R-:W-:-:S00]  /*07a0*/  NOP ;  /* 0x0000000000007918 */ /* 0x000fc00000000000 */
        /* <DEDUP_REMOVED lines=13> */
.L_x_2:


//--------------------- .nv.shared.reserved.0     --------------------------
	.section	.nv.shared.reserved.0,"aw",@nobits
	.weak		__nv_reservedSMEM_offset_0_alias
	.size		__nv_reservedSMEM_offset_0_alias, 0, 64
	.other		__nv_reservedSMEM_offset_0_alias,@"STO_CUDA_RESERVED_SHARED STV_DEFAULT"
__nv_reservedSMEM_offset_0_alias:
	.zero		0
	.zero		64


//--------------------- .nv.global                --------------------------
	.section	.nv.global,"aw",@nobits
	.align	8
.nv.global:
	.type		c,@object
	.size		c,(a - c)
	.other		c,@"STV_DEFAULT STO_CUDA_MANAGED"
c:
	.zero		8
	.type		a,@object
	.size		a,(b - a)
	.other		a,@"STV_DEFAULT STO_CUDA_MANAGED"
a:
	.zero		8
	.type		b,@object
	.size		b,(.L_1 - b)
	.other		b,@"STV_DEFAULT STO_CUDA_MANAGED"
b:
	.zero		8
.L_1:


//--------------------- .nv.constant0._Z14multiplyKernelv --------------------------
	.section	.nv.constant0._Z14multiplyKernelv,"a",@progbits
	.sectionflags	@""
	.align	4
.nv.constant0._Z14multiplyKernelv:
	.zero		896


//--------------------- SYMBOLS --------------------------

	.type		.nv.reservedSmem.offset0,@object
	.size		.nv.reservedSmem.offset0,0x4
